//
// Generated by NVIDIA NVVM Compiler
//
// Compiler Build ID: CL-36424714
// Cuda compilation tools, release 13.0, V13.0.88
// Based on NVVM 20.0.0
//

.version 9.0
.target sm_100
.address_size 64

	// .globl	_Z15row_convolutionPfS_ii

.visible .entry _Z15row_convolutionPfS_ii(
	.param .u64 .ptr .align 1 _Z15row_convolutionPfS_ii_param_0,
	.param .u64 .ptr .align 1 _Z15row_convolutionPfS_ii_param_1,
	.param .u32 _Z15row_convolutionPfS_ii_param_2,
	.param .u32 _Z15row_convolutionPfS_ii_param_3
)
{
	.reg .pred 	%p<6>;
	.reg .b32 	%r<10>;
	.reg .b32 	%f<7>;
	.reg .b64 	%rd<9>;
	.reg .b64 	%fd<12>;

	ld.param.u64 	%rd2, [_Z15row_convolutionPfS_ii_param_0];
	ld.param.u64 	%rd3, [_Z15row_convolutionPfS_ii_param_1];
	ld.param.u32 	%r3, [_Z15row_convolutionPfS_ii_param_3];
	mov.u32 	%r4, %ctaid.x;
	mov.u32 	%r5, %tid.x;
	mov.u32 	%r6, %ntid.x;
	mad.lo.s32 	%r1, %r4, %r6, %r5;
	div.s32 	%r7, %r1, %r3;
	mul.lo.s32 	%r8, %r7, %r3;
	sub.s32 	%r2, %r1, %r8;
	setp.ge.s32 	%p1, %r7, %r3;
	setp.lt.s32 	%p2, %r3, 0;
	or.pred  	%p3, %p2, %p1;
	@%p3 bra 	$L__BB0_6;
	cvta.to.global.u64 	%rd4, %rd2;
	setp.lt.s32 	%p4, %r2, 1;
	mul.wide.s32 	%rd5, %r1, 4;
	add.s64 	%rd1, %rd4, %rd5;
	mov.f64 	%fd10, 0d8000000000000000;
	@%p4 bra 	$L__BB0_3;
	ld.global.f32 	%f1, [%rd1+-4];
	neg.f32 	%f2, %f1;
	cvt.f64.f32 	%fd10, %f2;
$L__BB0_3:
	add.s32 	%r9, %r2, 1;
	setp.ge.s32 	%p5, %r9, %r3;
	mov.f64 	%fd11, 0d8000000000000000;
	@%p5 bra 	$L__BB0_5;
	ld.global.f32 	%f3, [%rd1+4];
	neg.f32 	%f4, %f3;
	cvt.f64.f32 	%fd11, %f4;
$L__BB0_5:
	ld.global.f32 	%f5, [%rd1];
	cvt.f64.f32 	%fd7, %f5;
	fma.rn.f64 	%fd8, %fd7, 0d4004000000000000, %fd10;
	add.f64 	%fd9, %fd11, %fd8;
	cvt.rn.f32.f64 	%f6, %fd9;
	cvta.to.global.u64 	%rd6, %rd3;
	add.s64 	%rd8, %rd6, %rd5;
	st.global.f32 	[%rd8], %f6;
$L__BB0_6:
	ret;

}
	// .globl	_Z15col_convolutionPfS_ii
.visible .entry _Z15col_convolutionPfS_ii(
	.param .u64 .ptr .align 1 _Z15col_convolutionPfS_ii_param_0,
	.param .u64 .ptr .align 1 _Z15col_convolutionPfS_ii_param_1,
	.param .u32 _Z15col_convolutionPfS_ii_param_2,
	.param .u32 _Z15col_convolutionPfS_ii_param_3
)
{
	.reg .pred 	%p<6>;
	.reg .b32 	%r<13>;
	.reg .b32 	%f<8>;
	.reg .b64 	%rd<12>;
	.reg .b64 	%fd<14>;

	ld.param.u64 	%rd3, [_Z15col_convolutionPfS_ii_param_0];
	ld.param.u64 	%rd2, [_Z15col_convolutionPfS_ii_param_1];
	ld.param.u32 	%r5, [_Z15col_convolutionPfS_ii_param_3];
	cvta.to.global.u64 	%rd1, %rd3;
	mov.u32 	%r6, %ctaid.x;
	mov.u32 	%r7, %tid.x;
	mov.u32 	%r8, %ntid.x;
	mad.lo.s32 	%r1, %r6, %r8, %r7;
	div.s32 	%r2, %r1, %r5;
	mul.lo.s32 	%r9, %r2, %r5;
	sub.s32 	%r3, %r1, %r9;
	setp.ge.s32 	%p1, %r2, %r5;
	setp.lt.s32 	%p2, %r5, 0;
	or.pred  	%p3, %p2, %p1;
	@%p3 bra 	$L__BB1_6;
	setp.lt.s32 	%p4, %r2, 1;
	mov.f64 	%fd12, 0d8000000000000000;
	@%p4 bra 	$L__BB1_3;
	add.s32 	%r10, %r2, -1;
	mad.lo.s32 	%r11, %r10, %r5, %r3;
	mul.wide.s32 	%rd4, %r11, 4;
	add.s64 	%rd5, %rd1, %rd4;
	ld.global.f32 	%f1, [%rd5];
	neg.f32 	%f2, %f1;
	cvt.f64.f32 	%fd12, %f2;
$L__BB1_3:
	add.s32 	%r4, %r2, 1;
	setp.ge.s32 	%p5, %r4, %r5;
	mov.f64 	%fd13, 0d8000000000000000;
	@%p5 bra 	$L__BB1_5;
	mad.lo.s32 	%r12, %r4, %r5, %r3;
	mul.wide.s32 	%rd6, %r12, 4;
	add.s64 	%rd7, %rd1, %rd6;
	ld.global.f32 	%f3, [%rd7];
	neg.f32 	%f4, %f3;
	cvt.f64.f32 	%fd13, %f4;
$L__BB1_5:
	mul.wide.s32 	%rd8, %r1, 4;
	add.s64 	%rd9, %rd1, %rd8;
	ld.global.f32 	%f5, [%rd9];
	cvt.f64.f32 	%fd7, %f5;
	fma.rn.f64 	%fd8, %fd7, 0d4004000000000000, %fd12;
	add.f64 	%fd9, %fd13, %fd8;
	cvta.to.global.u64 	%rd10, %rd2;
	add.s64 	%rd11, %rd10, %rd8;
	ld.global.f32 	%f6, [%rd11];
	cvt.f64.f32 	%fd10, %f6;
	add.f64 	%fd11, %fd9, %fd10;
	cvt.rn.f32.f64 	%f7, %fd11;
	st.global.f32 	[%rd11], %f7;
$L__BB1_6:
	ret;

}


// ===== COMPILED SASS (sm_100) =====

	.target	sm_100

	.elftype	@"ET_EXEC"


//--------------------- .note.nv.tkinfo           --------------------------
	.section	.note.nv.tkinfo,"",@"SHT_NOTE"
	.sectionflags	@"SHF_NOTE_NV_TKINFO"
	.tkinfo
        /*0018*/ 	.word	0x00000002
        /*0030*/ 	.string	""
        /*0030*/ 	.string	"ptxas"
        /*0030*/ 	.string	"Cuda compilation tools, release 13.0, V13.0.88"
        /*0030*/ 	.string	"Build cuda_13.0.r13.0/compiler.36424714_0"
        /*0030*/ 	.string	"-arch sm_100 -m 64 "



//--------------------- .note.nv.cuinfo           --------------------------
	.section	.note.nv.cuinfo,"",@"SHT_NOTE"
	.sectionflags	@"SHF_NOTE_NV_CUINFO"
        /*0018*/ 	.short	0x0002
        /*001a*/ 	.short	0x0064
        /*001c*/ 	.short	0x0082
	.zero		2


//--------------------- .nv.info                  --------------------------
	.section	.nv.info,"",@"SHT_CUDA_INFO"
	.align	4


	//----- nvinfo : EIATTR_REGCOUNT
	.align		4
        /*0000*/ 	.byte	0x04, 0x2f
        /*0002*/ 	.short	(.L_1 - .L_0)
	.align		4
.L_0:
        /*0004*/ 	.word	index@(_Z15row_convolutionPfS_ii)
        /*0008*/ 	.word	0x00000010


	//----- nvinfo : EIATTR_FRAME_SIZE
	.align		4
.L_1:
        /*000c*/ 	.byte	0x04, 0x11
        /*000e*/ 	.short	(.L_3 - .L_2)
	.align		4
.L_2:
        /*0010*/ 	.word	index@(_Z15row_convolutionPfS_ii)
        /*0014*/ 	.word	0x00000000


	//----- nvinfo : EIATTR_REGCOUNT
	.align		4
.L_3:
        /*0018*/ 	.byte	0x04, 0x2f
        /*001a*/ 	.short	(.L_5 - .L_4)
	.align		4
.L_4:
        /*001c*/ 	.word	index@(_Z15col_convolutionPfS_ii)
        /*0020*/ 	.word	0x00000014


	//----- nvinfo : EIATTR_FRAME_SIZE
	.align		4
.L_5:
        /*0024*/ 	.byte	0x04, 0x11
        /*0026*/ 	.short	(.L_7 - .L_6)
	.align		4
.L_6:
        /*0028*/ 	.word	index@(_Z15col_convolutionPfS_ii)
        /*002c*/ 	.word	0x00000000


	//----- nvinfo : EIATTR_MIN_STACK_SIZE
	.align		4
.L_7:
        /*0030*/ 	.byte	0x04, 0x12
        /*0032*/ 	.short	(.L_9 - .L_8)
	.align		4
.L_8:
        /*0034*/ 	.word	index@(_Z15col_convolutionPfS_ii)
        /*0038*/ 	.word	0x00000000


	//----- nvinfo : EIATTR_MIN_STACK_SIZE
	.align		4
.L_9:
        /*003c*/ 	.byte	0x04, 0x12
        /*003e*/ 	.short	(.L_11 - .L_10)
	.align		4
.L_10:
        /*0040*/ 	.word	index@(_Z15row_convolutionPfS_ii)
        /*0044*/ 	.word	0x00000000
.L_11:


//--------------------- .nv.compat                --------------------------
	.section	.nv.compat,"",@"SHT_CUDA_COMPAT_INFO"
	.align	4
        /*0000*/ 	.byte	0x02, 0x09, 0x00, 0x00, 0x02, 0x02, 0x01, 0x00, 0x02, 0x05, 0x05, 0x00, 0x03, 0x07, 0x01, 0x01
        /*0010*/ 	.byte	0x02, 0x03, 0x00, 0x00, 0x02, 0x06, 0x01, 0x00, 0x04, 0x0b, 0x08, 0x00, 0x01, 0x00, 0x00, 0x00
        /*0020*/ 	.byte	0x00, 0x00, 0x00, 0x00


//--------------------- .nv.info._Z15col_convolutionPfS_ii --------------------------
	.section	.nv.info._Z15col_convolutionPfS_ii,"",@"SHT_CUDA_INFO"
	.sectionflags	@""
	.align	4


	//----- nvinfo : EIATTR_CUDA_API_VERSION
	.align		4
        /*0000*/ 	.byte	0x04, 0x37
        /*0002*/ 	.short	(.L_13 - .L_12)
.L_12:
        /*0004*/ 	.word	0x00000082


	//----- nvinfo : EIATTR_KPARAM_INFO
	.align		4
.L_13:
        /*0008*/ 	.byte	0x04, 0x17
        /*000a*/ 	.short	(.L_15 - .L_14)
.L_14:
        /*000c*/ 	.word	0x00000000
        /*0010*/ 	.short	0x0003
        /*0012*/ 	.short	0x0014
        /*0014*/ 	.byte	0x00, 0xf0, 0x11, 0x00


	//----- nvinfo : EIATTR_KPARAM_INFO
	.align		4
.L_15:
        /*0018*/ 	.byte	0x04, 0x17
        /*001a*/ 	.short	(.L_17 - .L_16)
.L_16:
        /*001c*/ 	.word	0x00000000
        /*0020*/ 	.short	0x0002
        /*0022*/ 	.short	0x0010
        /*0024*/ 	.byte	0x00, 0xf0, 0x11, 0x00


	//----- nvinfo : EIATTR_KPARAM_INFO
	.align		4
.L_17:
        /*0028*/ 	.byte	0x04, 0x17
        /*002a*/ 	.short	(.L_19 - .L_18)
.L_18:
        /*002c*/ 	.word	0x00000000
        /*0030*/ 	.short	0x0001
        /*0032*/ 	.short	0x0008
        /*0034*/ 	.byte	0x00, 0xf5, 0x21, 0x00


	//----- nvinfo : EIATTR_KPARAM_INFO
	.align		4
.L_19:
        /*0038*/ 	.byte	0x04, 0x17
        /*003a*/ 	.short	(.L_21 - .L_20)
.L_20:
        /*003c*/ 	.word	0x00000000
        /*0040*/ 	.short	0x0000
        /*0042*/ 	.short	0x0000
        /*0044*/ 	.byte	0x00, 0xf5, 0x21, 0x00


	//----- nvinfo : EIATTR_SPARSE_MMA_MASK
	.align		4
.L_21:
        /*0048*/ 	.byte	0x03, 0x50
        /*004a*/ 	.short	0x0000


	//----- nvinfo : EIATTR_MAXREG_COUNT
	.align		4
        /*004c*/ 	.byte	0x03, 0x1b
        /*004e*/ 	.short	0x00ff


	//----- nvinfo : EIATTR_MERCURY_ISA_VERSION
	.align		4
        /*0050*/ 	.byte	0x03, 0x5f
        /*0052*/ 	.short	0x0101


	//----- nvinfo : EIATTR_VRC_CTA_INIT_COUNT
	.align		4
        /*0054*/ 	.byte	0x02, 0x4a
	.zero		1
	.zero		1


	//----- nvinfo : EIATTR_EXIT_INSTR_OFFSETS
	.align		4
        /*0058*/ 	.byte	0x04, 0x1c
        /*005a*/ 	.short	(.L_23 - .L_22)


	//   ....[0]....
.L_22:
        /*005c*/ 	.word	0x000001f0


	//   ....[1]....
        /*0060*/ 	.word	0x00000420


	//----- nvinfo : EIATTR_CBANK_PARAM_SIZE
	.align		4
.L_23:
        /*0064*/ 	.byte	0x03, 0x19
        /*0066*/ 	.short	0x0018


	//----- nvinfo : EIATTR_PARAM_CBANK
	.align		4
        /*0068*/ 	.byte	0x04, 0x0a
        /*006a*/ 	.short	(.L_25 - .L_24)
	.align		4
.L_24:
        /*006c*/ 	.word	index@(.nv.constant0._Z15col_convolutionPfS_ii)
        /*0070*/ 	.short	0x0380
        /*0072*/ 	.short	0x0018


	//----- nvinfo : EIATTR_SW_WAR
	.align		4
.L_25:
        /*0074*/ 	.byte	0x04, 0x36
        /*0076*/ 	.short	(.L_27 - .L_26)
.L_26:
        /*0078*/ 	.word	0x00000008
.L_27:


//--------------------- .nv.info._Z15row_convolutionPfS_ii --------------------------
	.section	.nv.info._Z15row_convolutionPfS_ii,"",@"SHT_CUDA_INFO"
	.sectionflags	@""
	.align	4


	//----- nvinfo : EIATTR_CUDA_API_VERSION
	.align		4
        /*0000*/ 	.byte	0x04, 0x37
        /*0002*/ 	.short	(.L_29 - .L_28)
.L_28:
        /*0004*/ 	.word	0x00000082


	//----- nvinfo : EIATTR_KPARAM_INFO
	.align		4
.L_29:
        /*0008*/ 	.byte	0x04, 0x17
        /*000a*/ 	.short	(.L_31 - .L_30)
.L_30:
        /*000c*/ 	.word	0x00000000
        /*0010*/ 	.short	0x0003
        /*0012*/ 	.short	0x0014
        /*0014*/ 	.byte	0x00, 0xf0, 0x11, 0x00


	//----- nvinfo : EIATTR_KPARAM_INFO
	.align		4
.L_31:
        /*0018*/ 	.byte	0x04, 0x17
        /*001a*/ 	.short	(.L_33 - .L_32)
.L_32:
        /*001c*/ 	.word	0x00000000
        /*0020*/ 	.short	0x0002
        /*0022*/ 	.short	0x0010
        /*0024*/ 	.byte	0x00, 0xf0, 0x11, 0x00


	//----- nvinfo : EIATTR_KPARAM_INFO
	.align		4
.L_33:
        /*0028*/ 	.byte	0x04, 0x17
        /*002a*/ 	.short	(.L_35 - .L_34)
.L_34:
        /*002c*/ 	.word	0x00000000
        /*0030*/ 	.short	0x0001
        /*0032*/ 	.short	0x0008
        /*0034*/ 	.byte	0x00, 0xf5, 0x21, 0x00


	//----- nvinfo : EIATTR_KPARAM_INFO
	.align		4
.L_35:
        /*0038*/ 	.byte	0x04, 0x17
        /*003a*/ 	.short	(.L_37 - .L_36)
.L_36:
        /*003c*/ 	.word	0x00000000
        /*0040*/ 	.short	0x0000
        /*0042*/ 	.short	0x0000
        /*0044*/ 	.byte	0x00, 0xf5, 0x21, 0x00


	//----- nvinfo : EIATTR_SPARSE_MMA_MASK
	.align		4
.L_37:
        /*0048*/ 	.byte	0x03, 0x50
        /*004a*/ 	.short	0x0000


	//----- nvinfo : EIATTR_MAXREG_COUNT
	.align		4
        /*004c*/ 	.byte	0x03, 0x1b
        /*004e*/ 	.short	0x00ff


	//----- nvinfo : EIATTR_MERCURY_ISA_VERSION
	.align		4
        /*0050*/ 	.byte	0x03, 0x5f
        /*0052*/ 	.short	0x0101


	//----- nvinfo : EIATTR_VRC_CTA_INIT_COUNT
	.align		4
        /*0054*/ 	.byte	0x02, 0x4a
	.zero		1
	.zero		1


	//----- nvinfo : EIATTR_EXIT_INSTR_OFFSETS
	.align		4
        /*0058*/ 	.byte	0x04, 0x1c
        /*005a*/ 	.short	(.L_39 - .L_38)


	//   ....[0]....
.L_38:
        /*005c*/ 	.word	0x00000200


	//   ....[1]....
        /*0060*/ 	.word	0x00000390


	//----- nvinfo : EIATTR_CBANK_PARAM_SIZE
	.align		4
.L_39:
        /*0064*/ 	.byte	0x03, 0x19
        /*0066*/ 	.short	0x0018


	//----- nvinfo : EIATTR_PARAM_CBANK
	.align		4
        /*0068*/ 	.byte	0x04, 0x0a
        /*006a*/ 	.short	(.L_41 - .L_40)
	.align		4
.L_40:
        /*006c*/ 	.word	index@(.nv.constant0._Z15row_convolutionPfS_ii)
        /*0070*/ 	.short	0x0380
        /*0072*/ 	.short	0x0018


	//----- nvinfo : EIATTR_SW_WAR
	.align		4
.L_41:
        /*0074*/ 	.byte	0x04, 0x36
        /*0076*/ 	.short	(.L_43 - .L_42)
.L_42:
        /*0078*/ 	.word	0x00000008
.L_43:


//--------------------- .nv.callgraph             --------------------------
	.section	.nv.callgraph,"",@"SHT_CUDA_CALLGRAPH"
	.align	4
	.sectionentsize	8
	.align		4
        /*0000*/ 	.word	0x00000000
	.align		4
        /*0004*/ 	.word	0xffffffff
	.align		4
        /*0008*/ 	.word	0x00000000
	.align		4
        /*000c*/ 	.word	0xfffffffe
	.align		4
        /*0010*/ 	.word	0x00000000
	.align		4
        /*0014*/ 	.word	0xfffffffd
	.align		4
        /*0018*/ 	.word	0x00000000
	.align		4
        /*001c*/ 	.word	0xfffffffc


//--------------------- .text._Z15col_convolutionPfS_ii --------------------------
	.section	.text._Z15col_convolutionPfS_ii,"ax",@progbits
	.align	128
        .global         _Z15col_convolutionPfS_ii
        .type           _Z15col_convolutionPfS_ii,@function
        .size           _Z15col_convolutionPfS_ii,(.L_x_2 - _Z15col_convolutionPfS_ii)
        .other          _Z15col_convolutionPfS_ii,@"STO_CUDA_ENTRY STV_DEFAULT"
_Z15col_convolutionPfS_ii:
.text._Z15col_convolutionPfS_ii:
[----:B------:R-:W-:Y:S08]  /*0000*/  LDC R1, c[0x0][0x37c] ;  /* 0x0000df00ff017b82 */ /* 0x000ff00000000800 */
[----:B------:R-:W0:Y:S01]  /*0010*/  LDC R0, c[0x0][0x394] ;  /* 0x0000e500ff007b82 */ /* 0x000e220000000800 */
[----:B------:R-:W1:Y:S07]  /*0020*/  S2R R5, SR_TID.X ;  /* 0x0000000000057919 */ /* 0x000e6e0000002100 */
[----:B------:R-:W1:Y:S08]  /*0030*/  S2UR UR4, SR_CTAID.X ;  /* 0x00000000000479c3 */ /* 0x000e700000002500 */
[----:B------:R-:W1:Y:S01]  /*0040*/  LDC R6, c[0x0][0x360] ;  /* 0x0000d800ff067b82 */ /* 0x000e620000000800 */
[----:B0-----:R-:W-:-:S04]  /*0050*/  IABS R7, R0 ;  /* 0x0000000000077213 */ /* 0x001fc80000000000 */
[----:B------:R-:W0:Y:S01]  /*0060*/  I2F.RP R4, R7 ;  /* 0x0000000700047306 */ /* 0x000e220000209400 */
[----:B-1----:R-:W-:-:S07]  /*0070*/  IMAD R5, R6, UR4, R5 ;  /* 0x0000000406057c24 */ /* 0x002fce000f8e0205 */
[----:B0-----:R-:W0:Y:S02]  /*0080*/  MUFU.RCP R4, R4 ;  /* 0x0000000400047308 */ /* 0x001e240000001000 */
[----:B0-----:R-:W-:Y:S02]  /*0090*/  IADD3 R2, PT, PT, R4, 0xffffffe, RZ ;  /* 0x0ffffffe04027810 */ /* 0x001fe40007ffe0ff */
[----:B------:R-:W-:-:S04]  /*00a0*/  IABS R4, R5 ;  /* 0x0000000500047213 */ /* 0x000fc80000000000 */
[----:B------:R0:W1:Y:S02]  /*00b0*/  F2I.FTZ.U32.TRUNC.NTZ R3, R2 ;  /* 0x0000000200037305 */ /* 0x000064000021f000 */
[----:B0-----:R-:W-:Y:S01]  /*00c0*/  IMAD.MOV.U32 R2, RZ, RZ, RZ ;  /* 0x000000ffff027224 */ /* 0x001fe200078e00ff */
[----:B-1----:R-:W-:-:S05]  /*00d0*/  IADD3 R8, PT, PT, RZ, -R3, RZ ;  /* 0x80000003ff087210 */ /* 0x002fca0007ffe0ff */
[----:B------:R-:W-:-:S04]  /*00e0*/  IMAD R9, R8, R7, RZ ;  /* 0x0000000708097224 */ /* 0x000fc800078e02ff */
[----:B------:R-:W-:-:S06]  /*00f0*/  IMAD.HI.U32 R3, R3, R9, R2 ;  /* 0x0000000903037227 */ /* 0x000fcc00078e0002 */
[----:B------:R-:W-:-:S05]  /*0100*/  IMAD.HI.U32 R3, R3, R4, RZ ;  /* 0x0000000403037227 */ /* 0x000fca00078e00ff */
[----:B------:R-:W-:-:S05]  /*0110*/  IADD3 R6, PT, PT, -R3, RZ, RZ ;  /* 0x000000ff03067210 */ /* 0x000fca0007ffe1ff */
[----:B------:R-:W-:-:S05]  /*0120*/  IMAD R2, R7, R6, R4 ;  /* 0x0000000607027224 */ /* 0x000fca00078e0204 */
[----:B------:R-:W-:-:S13]  /*0130*/  ISETP.GT.U32.AND P2, PT, R7, R2, PT ;  /* 0x000000020700720c */ /* 0x000fda0003f44070 */
[----:B------:R-:W-:Y:S01]  /*0140*/  @!P2 IMAD.IADD R2, R2, 0x1, -R7 ;  /* 0x000000010202a824 */ /* 0x000fe200078e0a07 */
[----:B------:R-:W-:Y:S02]  /*0150*/  @!P2 IADD3 R3, PT, PT, R3, 0x1, RZ ;  /* 0x000000010303a810 */ /* 0x000fe40007ffe0ff */
[----:B------:R-:W-:Y:S02]  /*0160*/  ISETP.NE.AND P2, PT, R0, RZ, PT ;  /* 0x000000ff0000720c */ /* 0x000fe40003f45270 */
[----:B------:R-:W-:Y:S02]  /*0170*/  ISETP.GE.U32.AND P0, PT, R2, R7, PT ;  /* 0x000000070200720c */ /* 0x000fe40003f06070 */
[----:B------:R-:W-:-:S04]  /*0180*/  LOP3.LUT R2, R5, R0, RZ, 0x3c, !PT ;  /* 0x0000000005027212 */ /* 0x000fc800078e3cff */
[----:B------:R-:W-:-:S07]  /*0190*/  ISETP.GE.AND P1, PT, R2, RZ, PT ;  /* 0x000000ff0200720c */ /* 0x000fce0003f26270 */
[----:B------:R-:W-:-:S06]  /*01a0*/  @P0 VIADD R3, R3, 0x1 ;  /* 0x0000000103030836 */ /* 0x000fcc0000000000 */
[----:B------:R-:W-:Y:S02]  /*01b0*/  @!P1 IADD3 R3, PT, PT, -R3, RZ, RZ ;  /* 0x000000ff03039210 */ /* 0x000fe40007ffe1ff */
[----:B------:R-:W-:-:S04]  /*01c0*/  @!P2 LOP3.LUT R3, RZ, R0, RZ, 0x33, !PT ;  /* 0x00000000ff03a212 */ /* 0x000fc800078e33ff */
[----:B------:R-:W-:-:S04]  /*01d0*/  ISETP.GE.AND P0, PT, R3, R0, PT ;  /* 0x000000000300720c */ /* 0x000fc80003f06270 */
[----:B------:R-:W-:-:S13]  /*01e0*/  ISETP.LT.OR P0, PT, R0, RZ, P0 ;  /* 0x000000ff0000720c */ /* 0x000fda0000701670 */
[----:B------:R-:W-:Y:S05]  /*01f0*/  @P0 EXIT ;  /* 0x000000000000094d */ /* 0x000fea0003800000 */
[C---:B------:R-:W-:Y:S01]  /*0200*/  ISETP.GE.AND P0, PT, R3.reuse, 0x1, PT ;  /* 0x000000010300780c */ /* 0x040fe20003f06270 */
[C---:B------:R-:W-:Y:S01]  /*0210*/  VIADD R17, R3.reuse, 0x1 ;  /* 0x0000000103117836 */ /* 0x040fe20000000000 */
[----:B------:R-:W0:Y:S01]  /*0220*/  LDC.64 R10, c[0x0][0x380] ;  /* 0x0000e000ff0a7b82 */ /* 0x000e220000000a00 */
[----:B------:R-:W-:Y:S01]  /*0230*/  IADD3 R2, PT, PT, -R3, RZ, RZ ;  /* 0x000000ff03027210 */ /* 0x000fe20007ffe1ff */
[----:B------:R-:W1:Y:S02]  /*0240*/  LDCU.64 UR4, c[0x0][0x358] ;  /* 0x00006b00ff0477ac */ /* 0x000e640008000a00 */
[----:B------:R-:W-:Y:S02]  /*0250*/  ISETP.GE.AND P1, PT, R17, R0, PT ;  /* 0x000000001100720c */ /* 0x000fe40003f26270 */
[----:B------:R-:W-:-:S05]  /*0260*/  IMAD R15, R0, R2, R5 ;  /* 0x00000002000f7224 */ /* 0x000fca00078e0205 */
[----:B------:R-:W2:Y:S01]  /*0270*/  @P0 LDC.64 R8, c[0x0][0x380] ;  /* 0x0000e000ff080b82 */ /* 0x000ea20000000a00 */
[----:B------:R-:W-:-:S04]  /*0280*/  @P0 VIADD R13, R3, 0xffffffff ;  /* 0xffffffff030d0836 */ /* 0x000fc80000000000 */
[----:B------:R-:W-:-:S03]  /*0290*/  @P0 IMAD R13, R13, R0, R15 ;  /* 0x000000000d0d0224 */ /* 0x000fc600078e020f */
[----:B------:R-:W3:Y:S01]  /*02a0*/  @!P1 LDC.64 R6, c[0x0][0x380] ;  /* 0x0000e000ff069b82 */ /* 0x000ee20000000a00 */
[----:B0-----:R-:W-:-:S07]  /*02b0*/  IMAD.WIDE R10, R5, 0x4, R10 ;  /* 0x00000004050a7825 */ /* 0x001fce00078e020a */
[----:B------:R-:W0:Y:S01]  /*02c0*/  LDC.64 R2, c[0x0][0x388] ;  /* 0x0000e200ff027b82 */ /* 0x000e220000000a00 */
[----:B-1----:R-:W4:Y:S01]  /*02d0*/  LDG.E R10, desc[UR4][R10.64] ;  /* 0x000000040a0a7981 */ /* 0x002f22000c1e1900 */
[----:B--2---:R-:W-:-:S04]  /*02e0*/  @P0 IMAD.WIDE R8, R13, 0x4, R8 ;  /* 0x000000040d080825 */ /* 0x004fc800078e0208 */
[----:B------:R-:W-:Y:S02]  /*02f0*/  @!P1 IMAD R13, R17, R0, R15 ;  /* 0x00000000110d9224 */ /* 0x000fe400078e020f */
[----:B------:R-:W2:Y:S02]  /*0300*/  @P0 LDG.E R0, desc[UR4][R8.64] ;  /* 0x0000000408000981 */ /* 0x000ea4000c1e1900 */
[----:B---3--:R-:W-:-:S06]  /*0310*/  @!P1 IMAD.WIDE R6, R13, 0x4, R6 ;  /* 0x000000040d069825 */ /* 0x008fcc00078e0206 */
[----:B------:R-:W3:Y:S01]  /*0320*/  @!P1 LDG.E R6, desc[UR4][R6.64] ;  /* 0x0000000406069981 */ /* 0x000ee2000c1e1900 */
[----:B0-----:R-:W-:-:S05]  /*0330*/  IMAD.WIDE R14, R5, 0x4, R2 ;  /* 0x00000004050e7825 */ /* 0x001fca00078e0202 */
[----:B------:R-:W5:Y:S01]  /*0340*/  LDG.E R16, desc[UR4][R14.64] ;  /* 0x000000040e107981 */ /* 0x000f62000c1e1900 */
[----:B------:R-:W-:Y:S02]  /*0350*/  HFMA2 R2, -RZ, RZ, 0, 0 ;  /* 0x00000000ff027431 */ /* 0x000fe400000001ff */
[----:B------:R-:W-:Y:S01]  /*0360*/  IMAD.MOV.U32 R3, RZ, RZ, -0x80000000 ;  /* 0x80000000ff037424 */ /* 0x000fe200078e00ff */
[----:B------:R-:W-:Y:S01]  /*0370*/  MOV R4, 0x0 ;  /* 0x0000000000047802 */ /* 0x000fe20000000f00 */
[----:B------:R-:W-:Y:S01]  /*0380*/  IMAD.MOV.U32 R5, RZ, RZ, -0x80000000 ;  /* 0x80000000ff057424 */ /* 0x000fe200078e00ff */
[----:B----4-:R-:W-:Y:S08]  /*0390*/  F2F.F64.F32 R12, R10 ;  /* 0x0000000a000c7310 */ /* 0x010ff00000201800 */
[----:B--2---:R-:W0:Y:S08]  /*03a0*/  @P0 F2F.F64.F32 R2, -R0 ;  /* 0x8000000000020310 */ /* 0x004e300000201800 */
[----:B---3--:R-:W1:Y:S01]  /*03b0*/  @!P1 F2F.F64.F32 R4, -R6 ;  /* 0x8000000600049310 */ /* 0x008e620000201800 */
[----:B0-----:R-:W-:-:S07]  /*03c0*/  DFMA R2, R12, 2.5, R2 ;  /* 0x400400000c02782b */ /* 0x001fce0000000002 */
[----:B-----5:R-:W0:Y:S01]  /*03d0*/  F2F.F64.F32 R8, R16 ;  /* 0x0000001000087310 */ /* 0x020e220000201800 */
[----:B-1----:R-:W-:-:S08]  /*03e0*/  DADD R2, R2, R4 ;  /* 0x0000000002027229 */ /* 0x002fd00000000004 */
[----:B0-----:R-:W-:-:S10]  /*03f0*/  DADD R2, R2, R8 ;  /* 0x0000000002027229 */ /* 0x001fd40000000008 */
[----:B------:R-:W0:Y:S02]  /*0400*/  F2F.F32.F64 R3, R2 ;  /* 0x0000000200037310 */ /* 0x000e240000301000 */
[----:B0-----:R-:W-:Y:S01]  /*0410*/  STG.E desc[UR4][R14.64], R3 ;  /* 0x000000030e007986 */ /* 0x001fe2000c101904 */
[----:B------:R-:W-:Y:S05]  /*0420*/  EXIT ;  /* 0x000000000000794d */ /* 0x000fea0003800000 */
.L_x_0:
[----:B------:R-:W-:-:S00]  /*0430*/  BRA `(.L_x_0) ;  /* 0xfffffffc00fc7947 */ /* 0x000fc0000383ffff */
[----:B------:R-:W-:-:S00]  /*0440*/  NOP ;  /* 0x0000000000007918 */ /* 0x000fc00000000000 */
        /* <DEDUP_REMOVED lines=11> */
.L_x_2:


//--------------------- .text._Z15row_convolutionPfS_ii --------------------------
	.section	.text._Z15row_convolutionPfS_ii,"ax",@progbits
	.align	128
        .global         _Z15row_convolutionPfS_ii
        .type           _Z15row_convolutionPfS_ii,@function
        .size           _Z15row_convolutionPfS_ii,(.L_x_3 - _Z15row_convolutionPfS_ii)
        .other          _Z15row_convolutionPfS_ii,@"STO_CUDA_ENTRY STV_DEFAULT"
_Z15row_convolutionPfS_ii:
.text._Z15row_convolutionPfS_ii:
        /* <DEDUP_REMOVED lines=9> */
[----:B0-----:R-:W-:Y:S01]  /*0090*/  VIADD R2, R4, 0xffffffe ;  /* 0x0ffffffe04027836 */ /* 0x001fe20000000000 */
[----:B------:R-:W-:-:S05]  /*00a0*/  IABS R4, R0 ;  /* 0x0000000000047213 */ /* 0x000fca0000000000 */
[----:B------:R0:W1:Y:S02]  /*00b0*/  F2I.FTZ.U32.TRUNC.NTZ R3, R2 ;  /* 0x0000000200037305 */ /* 0x000064000021f000 */
[----:B0-----:R-:W-:Y:S02]  /*00c0*/  HFMA2 R2, -RZ, RZ, 0, 0 ;  /* 0x00000000ff027431 */ /* 0x001fe400000001ff */
[----:B-1----:R-:W-:-:S04]  /*00d0*/  IMAD.MOV R6, RZ, RZ, -R3 ;  /* 0x000000ffff067224 */ /* 0x002fc800078e0a03 */
[----:B------:R-:W-:-:S04]  /*00e0*/  IMAD R5, R6, R7, RZ ;  /* 0x0000000706057224 */ /* 0x000fc800078e02ff */
[----:B------:R-:W-:-:S06]  /*00f0*/  IMAD.HI.U32 R3, R3, R5, R2 ;  /* 0x0000000503037227 */ /* 0x000fcc00078e0002 */
[----:B------:R-:W-:-:S04]  /*0100*/  IMAD.HI.U32 R3, R3, R4, RZ ;  /* 0x0000000403037227 */ /* 0x000fc800078e00ff */
[----:B------:R-:W-:-:S04]  /*0110*/  IMAD.MOV R5, RZ, RZ, -R3 ;  /* 0x000000ffff057224 */ /* 0x000fc800078e0a03 */
[----:B------:R-:W-:-:S05]  /*0120*/  IMAD R2, R7, R5, R4 ;  /* 0x0000000507027224 */ /* 0x000fca00078e0204 */
[----:B------:R-:W-:-:S13]  /*0130*/  ISETP.GT.U32.AND P2, PT, R7, R2, PT ;  /* 0x000000020700720c */ /* 0x000fda0003f44070 */
[-C--:B------:R-:W-:Y:S01]  /*0140*/  @!P2 IADD3 R2, PT, PT, R2, -R7.reuse, RZ ;  /* 0x800000070202a210 */ /* 0x080fe20007ffe0ff */
[----:B------:R-:W-:Y:S01]  /*0150*/  @!P2 VIADD R3, R3, 0x1 ;  /* 0x000000010303a836 */ /* 0x000fe20000000000 */
[----:B------:R-:W-:Y:S02]  /*0160*/  ISETP.NE.AND P2, PT, R9, RZ, PT ;  /* 0x000000ff0900720c */ /* 0x000fe40003f45270 */
[----:B------:R-:W-:Y:S02]  /*0170*/  ISETP.GE.U32.AND P0, PT, R2, R7, PT ;  /* 0x000000070200720c */ /* 0x000fe40003f06070 */
[----:B------:R-:W-:-:S04]  /*0180*/  LOP3.LUT R2, R0, R9, RZ, 0x3c, !PT ;  /* 0x0000000900027212 */ /* 0x000fc800078e3cff */
[----:B------:R-:W-:-:S07]  /*0190*/  ISETP.GE.AND P1, PT, R2, RZ, PT ;  /* 0x000000ff0200720c */ /* 0x000fce0003f26270 */
[----:B------:R-:W-:-:S05]  /*01a0*/  @P0 IADD3 R3, PT, PT, R3, 0x1, RZ ;  /* 0x0000000103030810 */ /* 0x000fca0007ffe0ff */
[----:B------:R-:W-:-:S05]  /*01b0*/  IMAD.MOV.U32 R4, RZ, RZ, R3 ;  /* 0x000000ffff047224 */ /* 0x000fca00078e0003 */
[----:B------:R-:W-:Y:S02]  /*01c0*/  @!P1 IADD3 R4, PT, PT, -R4, RZ, RZ ;  /* 0x000000ff04049210 */ /* 0x000fe40007ffe1ff */
[----:B------:R-:W-:-:S04]  /*01d0*/  @!P2 LOP3.LUT R4, RZ, R9, RZ, 0x33, !PT ;  /* 0x00000009ff04a212 */ /* 0x000fc800078e33ff */
[----:B------:R-:W-:-:S04]  /*01e0*/  ISETP.GE.AND P0, PT, R4, R9, PT ;  /* 0x000000090400720c */ /* 0x000fc80003f06270 */
[----:B------:R-:W-:-:S13]  /*01f0*/  ISETP.LT.OR P0, PT, R9, RZ, P0 ;  /* 0x000000ff0900720c */ /* 0x000fda0000701670 */
[----:B------:R-:W-:Y:S05]  /*0200*/  @P0 EXIT ;  /* 0x000000000000094d */ /* 0x000fea0003800000 */
[----:B------:R-:W0:Y:S01]  /*0210*/  LDC.64 R2, c[0x0][0x380] ;  /* 0x0000e000ff027b82 */ /* 0x000e220000000a00 */
[----:B------:R-:W-:Y:S01]  /*0220*/  IMAD.MOV R4, RZ, RZ, -R4 ;  /* 0x000000ffff047224 */ /* 0x000fe200078e0a04 */
[----:B------:R-:W1:Y:S03]  /*0230*/  LDCU.64 UR4, c[0x0][0x358] ;  /* 0x00006b00ff0477ac */ /* 0x000e660008000a00 */
[----:B------:R-:W-:Y:S01]  /*0240*/  IMAD R4, R9, R4, R0 ;  /* 0x0000000409047224 */ /* 0x000fe200078e0200 */
[----:B------:R-:W-:Y:S01]  /*0250*/  MOV R5, 0x80000000 ;  /* 0x8000000000057802 */ /* 0x000fe20000000f00 */
[----:B------:R-:W-:Y:S01]  /*0260*/  IMAD.MOV.U32 R6, RZ, RZ, 0x0 ;  /* 0x00000000ff067424 */ /* 0x000fe200078e00ff */
[----:B------:R-:W-:Y:S01]  /*0270*/  MOV R7, 0x80000000 ;  /* 0x8000000000077802 */ /* 0x000fe20000000f00 */
[----:B------:R-:W2:Y:S01]  /*0280*/  LDC.64 R10, c[0x0][0x388] ;  /* 0x0000e200ff0a7b82 */ /* 0x000ea20000000a00 */
[----:B------:R-:W-:-:S02]  /*0290*/  ISETP.GE.AND P0, PT, R4, 0x1, PT ;  /* 0x000000010400780c */ /* 0x000fc40003f06270 */
[----:B------:R-:W-:-:S04]  /*02a0*/  IADD3 R4, PT, PT, R4, 0x1, RZ ;  /* 0x0000000104047810 */ /* 0x000fc80007ffe0ff */
[----:B------:R-:W-:Y:S01]  /*02b0*/  ISETP.GE.AND P1, PT, R4, R9, PT ;  /* 0x000000090400720c */ /* 0x000fe20003f26270 */
[----:B0-----:R-:W-:-:S06]  /*02c0*/  IMAD.WIDE R2, R0, 0x4, R2 ;  /* 0x0000000400027825 */ /* 0x001fcc00078e0202 */
[----:B-1----:R-:W3:Y:S04]  /*02d0*/  @P0 LDG.E R12, desc[UR4][R2.64+-0x4] ;  /* 0xfffffc04020c0981 */ /* 0x002ee8000c1e1900 */
[----:B------:R-:W4:Y:S04]  /*02e0*/  LDG.E R8, desc[UR4][R2.64] ;  /* 0x0000000402087981 */ /* 0x000f28000c1e1900 */
[----:B------:R-:W5:Y:S01]  /*02f0*/  @!P1 LDG.E R13, desc[UR4][R2.64+0x4] ;  /* 0x00000404020d9981 */ /* 0x000f62000c1e1900 */
[----:B------:R-:W-:-:S06]  /*0300*/  IMAD.MOV.U32 R4, RZ, RZ, 0x0 ;  /* 0x00000000ff047424 */ /* 0x000fcc00078e00ff */
[----:B---3--:R-:W-:Y:S08]  /*0310*/  @P0 F2F.F64.F32 R4, -R12 ;  /* 0x8000000c00040310 */ /* 0x008ff00000201800 */
[----:B----4-:R-:W0:Y:S08]  /*0320*/  F2F.F64.F32 R8, R8 ;  /* 0x0000000800087310 */ /* 0x010e300000201800 */
[----:B-----5:R-:W1:Y:S01]  /*0330*/  @!P1 F2F.F64.F32 R6, -R13 ;  /* 0x8000000d00069310 */ /* 0x020e620000201800 */
[----:B0-----:R-:W-:-:S08]  /*0340*/  DFMA R4, R8, 2.5, R4 ;  /* 0x400400000804782b */ /* 0x001fd00000000004 */
[----:B-1----:R-:W-:Y:S01]  /*0350*/  DADD R4, R4, R6 ;  /* 0x0000000004047229 */ /* 0x002fe20000000006 */
[----:B--2---:R-:W-:-:S09]  /*0360*/  IMAD.WIDE R6, R0, 0x4, R10 ;  /* 0x0000000400067825 */ /* 0x004fd200078e020a */
[----:B------:R-:W0:Y:S02]  /*0370*/  F2F.F32.F64 R5, R4 ;  /* 0x0000000400057310 */ /* 0x000e240000301000 */
[----:B0-----:R-:W-:Y:S01]  /*0380*/  STG.E desc[UR4][R6.64], R5 ;  /* 0x0000000506007986 */ /* 0x001fe2000c101904 */
[----:B------:R-:W-:Y:S05]  /*0390*/  EXIT ;  /* 0x000000000000794d */ /* 0x000fea0003800000 */
.L_x_1:
        /* <DEDUP_REMOVED lines=14> */
.L_x_3:


//--------------------- .nv.shared.reserved.0     --------------------------
	.section	.nv.shared.reserved.0,"aw",@nobits
	.weak		__nv_reservedSMEM_offset_0_alias
	.size		__nv_reservedSMEM_offset_0_alias, 0, 64
	.other		__nv_reservedSMEM_offset_0_alias,@"STO_CUDA_RESERVED_SHARED STV_DEFAULT"
__nv_reservedSMEM_offset_0_alias:
	.zero		0
	.zero		64


//--------------------- .nv.constant0._Z15col_convolutionPfS_ii --------------------------
	.section	.nv.constant0._Z15col_convolutionPfS_ii,"a",@progbits
	.sectionflags	@""
	.align	4
.nv.constant0._Z15col_convolutionPfS_ii:
	.zero		920


//--------------------- .nv.constant0._Z15row_convolutionPfS_ii --------------------------
	.section	.nv.constant0._Z15row_convolutionPfS_ii,"a",@progbits
	.sectionflags	@""
	.align	4
.nv.constant0._Z15row_convolutionPfS_ii:
	.zero		920


//--------------------- SYMBOLS --------------------------

	.type		.nv.reservedSmem.offset0,@object
	.size		.nv.reservedSmem.offset0,0x4
